//
// Generated by NVIDIA NVVM Compiler
//
// Compiler Build ID: CL-36424714
// Cuda compilation tools, release 13.0, V13.0.88
// Based on NVVM 20.0.0
//

.version 9.0
.target sm_100
.address_size 64

	// .globl	_Z13getHWPrefetchiPci

.visible .entry _Z13getHWPrefetchiPci(
	.param .u32 _Z13getHWPrefetchiPci_param_0,
	.param .u64 .ptr .align 1 _Z13getHWPrefetchiPci_param_1,
	.param .u32 _Z13getHWPrefetchiPci_param_2
)
{
	.reg .pred 	%p<13>;
	.reg .b16 	%rs<19>;
	.reg .b32 	%r<10>;
	.reg .b64 	%rd<9>;

	ld.param.u64 	%rd3, [_Z13getHWPrefetchiPci_param_1];
	cvta.to.global.u64 	%rd1, %rd3;
	mov.u32 	%r3, %ctaid.x;
	mov.u32 	%r4, %ntid.x;
	mul.lo.s32 	%r5, %r3, %r4;
	mov.u32 	%r6, %tid.x;
	neg.s32 	%r7, %r6;
	setp.ne.s32 	%p1, %r5, %r7;
	@%p1 bra 	$L__BB0_22;
	mov.b32 	%r9, 0;
$L__BB0_2:
	setp.gt.s32 	%p2, %r9, 3;
	@%p2 bra 	$L__BB0_6;
	setp.gt.s32 	%p7, %r9, 1;
	@%p7 bra 	$L__BB0_14;
	setp.eq.s32 	%p9, %r9, 0;
	@%p9 bra 	$L__BB0_5;
	bra.uni 	$L__BB0_12;
$L__BB0_5:
	ld.global.u8 	%rs17, [%rd1];
	add.s16 	%rs18, %rs17, 97;
	st.global.u8 	[%rd1], %rs18;
	bra.uni 	$L__BB0_19;
$L__BB0_6:
	setp.gt.s32 	%p3, %r9, 5;
	@%p3 bra 	$L__BB0_9;
	setp.eq.s32 	%p6, %r9, 4;
	@%p6 bra 	$L__BB0_8;
	bra.uni 	$L__BB0_16;
$L__BB0_8:
	ld.global.u8 	%rs9, [%rd1+524288];
	add.s16 	%rs10, %rs9, 101;
	st.global.u8 	[%rd1+524288], %rs10;
	bra.uni 	$L__BB0_19;
$L__BB0_9:
	setp.eq.s32 	%p4, %r9, 6;
	@%p4 bra 	$L__BB0_17;
	setp.eq.s32 	%p5, %r9, 7;
	@%p5 bra 	$L__BB0_11;
	bra.uni 	$L__BB0_18;
$L__BB0_11:
	ld.global.u8 	%rs3, [%rd1+2162688];
	add.s16 	%rs4, %rs3, 104;
	st.global.u8 	[%rd1+2162688], %rs4;
	bra.uni 	$L__BB0_19;
$L__BB0_12:
	ld.global.u8 	%rs15, [%rd1+65536];
	add.s16 	%rs16, %rs15, 98;
	st.global.u8 	[%rd1+65536], %rs16;
	bra.uni 	$L__BB0_19;
$L__BB0_13:
	ld.global.u8 	%rs13, [%rd1+131072];
	add.s16 	%rs14, %rs13, 99;
	st.global.u8 	[%rd1+131072], %rs14;
	bra.uni 	$L__BB0_19;
$L__BB0_14:
	setp.eq.s32 	%p8, %r9, 2;
	@%p8 bra 	$L__BB0_13;
	ld.global.u8 	%rs11, [%rd1+262144];
	add.s16 	%rs12, %rs11, 100;
	st.global.u8 	[%rd1+262144], %rs12;
	bra.uni 	$L__BB0_19;
$L__BB0_16:
	ld.global.u8 	%rs7, [%rd1+1048576];
	add.s16 	%rs8, %rs7, 102;
	st.global.u8 	[%rd1+1048576], %rs8;
	bra.uni 	$L__BB0_19;
$L__BB0_17:
	ld.global.u8 	%rs5, [%rd1+2097152];
	add.s16 	%rs6, %rs5, 103;
	st.global.u8 	[%rd1+2097152], %rs6;
	bra.uni 	$L__BB0_19;
$L__BB0_18:
	ld.global.u8 	%rs1, [%rd1+2228224];
	add.s16 	%rs2, %rs1, 105;
	st.global.u8 	[%rd1+2228224], %rs2;
$L__BB0_19:
	// begin inline asm
	mov.u64 	%rd4, %clock64;
	// end inline asm
$L__BB0_20:
	// begin inline asm
	mov.u64 	%rd5, %clock64;
	// end inline asm
	setp.gt.s64 	%p10, %rd5, %rd4;
	sub.s64 	%rd6, %rd5, %rd4;
	add.s64 	%rd7, %rd6, 4294967295;
	selp.b64 	%rd8, %rd6, %rd7, %p10;
	setp.lt.s64 	%p11, %rd8, 1000;
	@%p11 bra 	$L__BB0_20;
	add.s32 	%r9, %r9, 1;
	setp.ne.s32 	%p12, %r9, 9;
	@%p12 bra 	$L__BB0_2;
$L__BB0_22:
	ret;

}


// ===== COMPILED SASS (sm_100) =====

	.target	sm_100

	.elftype	@"ET_EXEC"


//--------------------- .note.nv.tkinfo           --------------------------
	.section	.note.nv.tkinfo,"",@"SHT_NOTE"
	.sectionflags	@"SHF_NOTE_NV_TKINFO"
	.tkinfo
        /*0018*/ 	.word	0x00000002
        /*0030*/ 	.string	""
        /*0030*/ 	.string	"ptxas"
        /*0030*/ 	.string	"Cuda compilation tools, release 13.0, V13.0.88"
        /*0030*/ 	.string	"Build cuda_13.0.r13.0/compiler.36424714_0"
        /*0030*/ 	.string	"-arch sm_100 -m 64 "



//--------------------- .note.nv.cuinfo           --------------------------
	.section	.note.nv.cuinfo,"",@"SHT_NOTE"
	.sectionflags	@"SHF_NOTE_NV_CUINFO"
        /*0018*/ 	.short	0x0002
        /*001a*/ 	.short	0x0064
        /*001c*/ 	.short	0x0082
	.zero		2


//--------------------- .nv.info                  --------------------------
	.section	.nv.info,"",@"SHT_CUDA_INFO"
	.align	4


	//----- nvinfo : EIATTR_REGCOUNT
	.align		4
        /*0000*/ 	.byte	0x04, 0x2f
        /*0002*/ 	.short	(.L_1 - .L_0)
	.align		4
.L_0:
        /*0004*/ 	.word	index@(_Z13getHWPrefetchiPci)
        /*0008*/ 	.word	0x0000000a


	//----- nvinfo : EIATTR_FRAME_SIZE
	.align		4
.L_1:
        /*000c*/ 	.byte	0x04, 0x11
        /*000e*/ 	.short	(.L_3 - .L_2)
	.align		4
.L_2:
        /*0010*/ 	.word	index@(_Z13getHWPrefetchiPci)
        /*0014*/ 	.word	0x00000000


	//----- nvinfo : EIATTR_MIN_STACK_SIZE
	.align		4
.L_3:
        /*0018*/ 	.byte	0x04, 0x12
        /*001a*/ 	.short	(.L_5 - .L_4)
	.align		4
.L_4:
        /*001c*/ 	.word	index@(_Z13getHWPrefetchiPci)
        /*0020*/ 	.word	0x00000000
.L_5:


//--------------------- .nv.compat                --------------------------
	.section	.nv.compat,"",@"SHT_CUDA_COMPAT_INFO"
	.align	4
        /*0000*/ 	.byte	0x02, 0x09, 0x00, 0x00, 0x02, 0x02, 0x01, 0x00, 0x02, 0x05, 0x05, 0x00, 0x03, 0x07, 0x01, 0x01
        /*0010*/ 	.byte	0x02, 0x03, 0x00, 0x00, 0x02, 0x06, 0x01, 0x00, 0x04, 0x0b, 0x08, 0x00, 0x09, 0x00, 0x00, 0x00
        /*0020*/ 	.byte	0x00, 0x00, 0x00, 0x00


//--------------------- .nv.info._Z13getHWPrefetchiPci --------------------------
	.section	.nv.info._Z13getHWPrefetchiPci,"",@"SHT_CUDA_INFO"
	.sectionflags	@""
	.align	4


	//----- nvinfo : EIATTR_CUDA_API_VERSION
	.align		4
        /*0000*/ 	.byte	0x04, 0x37
        /*0002*/ 	.short	(.L_7 - .L_6)
.L_6:
        /*0004*/ 	.word	0x00000082


	//----- nvinfo : EIATTR_KPARAM_INFO
	.align		4
.L_7:
        /*0008*/ 	.byte	0x04, 0x17
        /*000a*/ 	.short	(.L_9 - .L_8)
.L_8:
        /*000c*/ 	.word	0x00000000
        /*0010*/ 	.short	0x0002
        /*0012*/ 	.short	0x0010
        /*0014*/ 	.byte	0x00, 0xf0, 0x11, 0x00


	//----- nvinfo : EIATTR_KPARAM_INFO
	.align		4
.L_9:
        /*0018*/ 	.byte	0x04, 0x17
        /*001a*/ 	.short	(.L_11 - .L_10)
.L_10:
        /*001c*/ 	.word	0x00000000
        /*0020*/ 	.short	0x0001
        /*0022*/ 	.short	0x0008
        /*0024*/ 	.byte	0x00, 0xf5, 0x21, 0x00


	//----- nvinfo : EIATTR_KPARAM_INFO
	.align		4
.L_11:
        /*0028*/ 	.byte	0x04, 0x17
        /*002a*/ 	.short	(.L_13 - .L_12)
.L_12:
        /*002c*/ 	.word	0x00000000
        /*0030*/ 	.short	0x0000
        /*0032*/ 	.short	0x0000
        /*0034*/ 	.byte	0x00, 0xf0, 0x11, 0x00


	//----- nvinfo : EIATTR_SPARSE_MMA_MASK
	.align		4
.L_13:
        /*0038*/ 	.byte	0x03, 0x50
        /*003a*/ 	.short	0x0000


	//----- nvinfo : EIATTR_MAXREG_COUNT
	.align		4
        /*003c*/ 	.byte	0x03, 0x1b
        /*003e*/ 	.short	0x00ff


	//----- nvinfo : EIATTR_MERCURY_ISA_VERSION
	.align		4
        /*0040*/ 	.byte	0x03, 0x5f
        /*0042*/ 	.short	0x0101


	//----- nvinfo : EIATTR_VRC_CTA_INIT_COUNT
	.align		4
        /*0044*/ 	.byte	0x02, 0x4a
	.zero		1
	.zero		1


	//----- nvinfo : EIATTR_EXIT_INSTR_OFFSETS
	.align		4
        /*0048*/ 	.byte	0x04, 0x1c
        /*004a*/ 	.short	(.L_15 - .L_14)


	//   ....[0]....
.L_14:
        /*004c*/ 	.word	0x00000070


	//   ....[1]....
        /*0050*/ 	.word	0x00000500


	//----- nvinfo : EIATTR_INDIRECT_BRANCH_TARGETS
	.align		4
.L_15:
        /*0054*/ 	.byte	0x04, 0x34
        /*0056*/ 	.short	(.L_17 - .L_16)


	//   ....[0]....
.L_16:
        /*0058*/ 	.word	.L_x_7@srel
        /*005c*/ 	.short	0x0
        /*005e*/ 	.short	0x0
        /*0060*/ 	.word	0x3
        /*0064*/ 	.word	.L_x_8@srel
        /*0068*/ 	.word	.L_x_9@srel
        /*006c*/ 	.word	.L_x_10@srel


	//----- nvinfo : EIATTR_CBANK_PARAM_SIZE
	.align		4
.L_17:
        /*0070*/ 	.byte	0x03, 0x19
        /*0072*/ 	.short	0x0014


	//----- nvinfo : EIATTR_PARAM_CBANK
	.align		4
        /*0074*/ 	.byte	0x04, 0x0a
        /*0076*/ 	.short	(.L_19 - .L_18)
	.align		4
.L_18:
        /*0078*/ 	.word	index@(.nv.constant0._Z13getHWPrefetchiPci)
        /*007c*/ 	.short	0x0380
        /*007e*/ 	.short	0x0014


	//----- nvinfo : EIATTR_SW_WAR
	.align		4
.L_19:
        /*0080*/ 	.byte	0x04, 0x36
        /*0082*/ 	.short	(.L_21 - .L_20)
.L_20:
        /*0084*/ 	.word	0x00000008
.L_21:


//--------------------- .nv.callgraph             --------------------------
	.section	.nv.callgraph,"",@"SHT_CUDA_CALLGRAPH"
	.align	4
	.sectionentsize	8
	.align		4
        /*0000*/ 	.word	0x00000000
	.align		4
        /*0004*/ 	.word	0xffffffff
	.align		4
        /*0008*/ 	.word	0x00000000
	.align		4
        /*000c*/ 	.word	0xfffffffe
	.align		4
        /*0010*/ 	.word	0x00000000
	.align		4
        /*0014*/ 	.word	0xfffffffd
	.align		4
        /*0018*/ 	.word	0x00000000
	.align		4
        /*001c*/ 	.word	0xfffffffc


//--------------------- .nv.constant2._Z13getHWPrefetchiPci --------------------------
	.section	.nv.constant2._Z13getHWPrefetchiPci,"a",@progbits
	.sectionflags	@""
	.align	4
.nv.constant2._Z13getHWPrefetchiPci:
        /*0000*/ 	.byte	0x70, 0x03, 0x00, 0x00, 0x20, 0x03, 0x00, 0x00, 0xc0, 0x03, 0x00, 0x00


//--------------------- .text._Z13getHWPrefetchiPci --------------------------
	.section	.text._Z13getHWPrefetchiPci,"ax",@progbits
	.align	128
        .global         _Z13getHWPrefetchiPci
        .type           _Z13getHWPrefetchiPci,@function
        .size           _Z13getHWPrefetchiPci,(.L_x_11 - _Z13getHWPrefetchiPci)
        .other          _Z13getHWPrefetchiPci,@"STO_CUDA_ENTRY STV_DEFAULT"
_Z13getHWPrefetchiPci:
.text._Z13getHWPrefetchiPci:
[----:B------:R-:W-:Y:S01]  /*0000*/  LDC R1, c[0x0][0x37c] ;  /* 0x0000df00ff017b82 */ /* 0x000fe20000000800 */
[----:B------:R-:W0:Y:S07]  /*0010*/  S2R R0, SR_TID.X ;  /* 0x0000000000007919 */ /* 0x000e2e0000002100 */
[----:B------:R-:W1:Y:S01]  /*0020*/  S2UR UR4, SR_CTAID.X ;  /* 0x00000000000479c3 */ /* 0x000e620000002500 */
[----:B------:R-:W1:Y:S02]  /*0030*/  LDCU UR5, c[0x0][0x360] ;  /* 0x00006c00ff0577ac */ /* 0x000e640008000800 */
[----:B-1----:R-:W-:Y:S01]  /*0040*/  UIMAD UR4, UR4, UR5, URZ ;  /* 0x00000005040472a4 */ /* 0x002fe2000f8e02ff */
[----:B0-----:R-:W-:-:S05]  /*0050*/  IMAD.MOV R0, RZ, RZ, -R0 ;  /* 0x000000ffff007224 */ /* 0x001fca00078e0a00 */
[----:B------:R-:W-:-:S13]  /*0060*/  ISETP.NE.AND P0, PT, R0, UR4, PT ;  /* 0x0000000400007c0c */ /* 0x000fda000bf05270 */
[----:B------:R-:W-:Y:S05]  /*0070*/  @P0 EXIT ;  /* 0x000000000000094d */ /* 0x000fea0003800000 */
[----:B------:R-:W-:Y:S01]  /*0080*/  IMAD.MOV.U32 R0, RZ, RZ, RZ ;  /* 0x000000ffff007224 */ /* 0x000fe200078e00ff */
[----:B------:R-:W0:Y:S01]  /*0090*/  LDCU.64 UR4, c[0x0][0x358] ;  /* 0x00006b00ff0477ac */ /* 0x000e220008000a00 */
[----:B------:R-:W-:-:S05]  /*00a0*/  NOP ;  /* 0x0000000000007918 */ /* 0x000fca0000000000 */
.L_x_5:
[----:B------:R-:W-:-:S13]  /*00b0*/  ISETP.GT.AND P0, PT, R0, 0x3, PT ;  /* 0x000000030000780c */ /* 0x000fda0003f04270 */
[----:B------:R-:W-:Y:S05]  /*00c0*/  @P0 BRA `(.L_x_0) ;  /* 0x0000000000500947 */ /* 0x000fea0003800000 */
[----:B------:R-:W-:-:S13]  /*00d0*/  ISETP.GT.AND P0, PT, R0, 0x1, PT ;  /* 0x000000010000780c */ /* 0x000fda0003f04270 */
[----:B------:R-:W-:Y:S05]  /*00e0*/  @P0 BRA `(.L_x_1) ;  /* 0x0000000000240947 */ /* 0x000fea0003800000 */
[----:B------:R-:W0:Y:S01]  /*00f0*/  LDC.64 R2, c[0x0][0x388] ;  /* 0x0000e200ff027b82 */ /* 0x000e220000000a00 */
[----:B------:R-:W-:-:S13]  /*0100*/  ISETP.NE.AND P0, PT, R0, RZ, PT ;  /* 0x000000ff0000720c */ /* 0x000fda0003f05270 */
[----:B0-----:R-:W2:Y:S04]  /*0110*/  @P0 LDG.E.U8 R5, desc[UR4][R2.64+0x10000] ;  /* 0x0100000402050981 */ /* 0x001ea8000c1e1100 */
[----:B------:R-:W3:Y:S01]  /*0120*/  @!P0 LDG.E.U8 R4, desc[UR4][R2.64] ;  /* 0x0000000402048981 */ /* 0x000ee2000c1e1100 */
[----:B--2---:R-:W-:Y:S02]  /*0130*/  @P0 VIADD R7, R5, 0x62 ;  /* 0x0000006205070836 */ /* 0x004fe40000000000 */
[----:B---3--:R-:W-:-:S03]  /*0140*/  @!P0 VIADD R5, R4, 0x61 ;  /* 0x0000006104058836 */ /* 0x008fc60000000000 */
[----:B------:R0:W-:Y:S04]  /*0150*/  @P0 STG.E.U8 desc[UR4][R2.64+0x10000], R7 ;  /* 0x0100000702000986 */ /* 0x0001e8000c101104 */
[----:B------:R0:W-:Y:S01]  /*0160*/  @!P0 STG.E.U8 desc[UR4][R2.64], R5 ;  /* 0x0000000502008986 */ /* 0x0001e2000c101104 */
[----:B------:R-:W-:Y:S05]  /*0170*/  BRA `(.L_x_2) ;  /* 0x0000000000a07947 */ /* 0x000fea0003800000 */
.L_x_1:
[----:B------:R-:W0:Y:S01]  /*0180*/  LDC.64 R2, c[0x0][0x388] ;  /* 0x0000e200ff027b82 */ /* 0x000e220000000a00 */
[----:B------:R-:W-:-:S13]  /*0190*/  ISETP.NE.AND P0, PT, R0, 0x2, PT ;  /* 0x000000020000780c */ /* 0x000fda0003f05270 */
[----:B0-----:R-:W2:Y:S04]  /*01a0*/  @P0 LDG.E.U8 R5, desc[UR4][R2.64+0x40000] ;  /* 0x0400000402050981 */ /* 0x001ea8000c1e1100 */
[----:B------:R-:W3:Y:S01]  /*01b0*/  @!P0 LDG.E.U8 R4, desc[UR4][R2.64+0x20000] ;  /* 0x0200000402048981 */ /* 0x000ee2000c1e1100 */
[----:B--2---:R-:W-:Y:S02]  /*01c0*/  @P0 VIADD R7, R5, 0x64 ;  /* 0x0000006405070836 */ /* 0x004fe40000000000 */
[----:B---3--:R-:W-:-:S03]  /*01d0*/  @!P0 VIADD R5, R4, 0x63 ;  /* 0x0000006304058836 */ /* 0x008fc60000000000 */
[----:B------:R1:W-:Y:S04]  /*01e0*/  @P0 STG.E.U8 desc[UR4][R2.64+0x40000], R7 ;  /* 0x0400000702000986 */ /* 0x0003e8000c101104 */
[----:B------:R1:W-:Y:S01]  /*01f0*/  @!P0 STG.E.U8 desc[UR4][R2.64+0x20000], R5 ;  /* 0x0200000502008986 */ /* 0x0003e2000c101104 */
[----:B------:R-:W-:Y:S05]  /*0200*/  BRA `(.L_x_2) ;  /* 0x00000000007c7947 */ /* 0x000fea0003800000 */
.L_x_0:
[----:B------:R-:W-:-:S13]  /*0210*/  ISETP.GT.AND P0, PT, R0, 0x5, PT ;  /* 0x000000050000780c */ /* 0x000fda0003f04270 */
[----:B------:R-:W-:Y:S05]  /*0220*/  @P0 BRA `(.L_x_3) ;  /* 0x0000000000240947 */ /* 0x000fea0003800000 */
        /* <DEDUP_REMOVED lines=9> */
.L_x_3:
[----:B------:R-:W-:-:S05]  /*02c0*/  IMAD.MOV.U32 R3, RZ, RZ, -0x6 ;  /* 0xfffffffaff037424 */ /* 0x000fca00078e00ff */
[----:B------:R-:W-:-:S05]  /*02d0*/  VIADDMNMX.U32 R2, R0, R3, 0x2, PT ;  /* 0x0000000200027446 */ /* 0x000fca0003800003 */
[----:B------:R-:W-:-:S04]  /*02e0*/  IMAD.SHL.U32 R4, R2, 0x4, RZ ;  /* 0x0000000402047824 */ /* 0x000fc800078e00ff */
[----:B------:R-:W1:Y:S02]  /*02f0*/  LDC R2, c[0x2][R4] ;  /* 0x0080000004027b82 */ /* 0x000e640000000800 */
[----:B-1----:R-:W-:-:S04]  /*0300*/  SHF.R.S32.HI R3, RZ, 0x1f, R2 ;  /* 0x0000001fff037819 */ /* 0x002fc80000011402 */
.L_x_7:
[----:B0-----:R-:W-:Y:S05]  /*0310*/  BRX R2 -0x320                               (*"BRANCH_TARGETS .L_x_8,.L_x_9,.L_x_10"*) ;  /* 0xfffffffc02387949 */ /* 0x001fea000383ffff */
.L_x_9:
[----:B------:R-:W0:Y:S02]  /*0320*/  LDC.64 R2, c[0x0][0x388] ;  /* 0x0000e200ff027b82 */ /* 0x000e240000000a00 */
[----:B0-----:R-:W2:Y:S02]  /*0330*/  LDG.E.U8 R4, desc[UR4][R2.64+0x210000] ;  /* 0x2100000402047981 */ /* 0x001ea4000c1e1100 */
[----:B--2---:R-:W-:-:S05]  /*0340*/  VIADD R5, R4, 0x68 ;  /* 0x0000006804057836 */ /* 0x004fca0000000000 */
[----:B------:R4:W-:Y:S01]  /*0350*/  STG.E.U8 desc[UR4][R2.64+0x210000], R5 ;  /* 0x2100000502007986 */ /* 0x0009e2000c101104 */
[----:B------:R-:W-:Y:S05]  /*0360*/  BRA `(.L_x_2) ;  /* 0x0000000000247947 */ /* 0x000fea0003800000 */
.L_x_8:
[----:B------:R-:W0:Y:S02]  /*0370*/  LDC.64 R2, c[0x0][0x388] ;  /* 0x0000e200ff027b82 */ /* 0x000e240000000a00 */
[----:B0-----:R-:W2:Y:S02]  /*0380*/  LDG.E.U8 R4, desc[UR4][R2.64+0x200000] ;  /* 0x2000000402047981 */ /* 0x001ea4000c1e1100 */
[----:B--2---:R-:W-:-:S05]  /*0390*/  VIADD R5, R4, 0x67 ;  /* 0x0000006704057836 */ /* 0x004fca0000000000 */
[----:B------:R2:W-:Y:S01]  /*03a0*/  STG.E.U8 desc[UR4][R2.64+0x200000], R5 ;  /* 0x2000000502007986 */ /* 0x0005e2000c101104 */
[----:B------:R-:W-:Y:S05]  /*03b0*/  BRA `(.L_x_2) ;  /* 0x0000000000107947 */ /* 0x000fea0003800000 */
.L_x_10:
[----:B------:R-:W0:Y:S02]  /*03c0*/  LDC.64 R2, c[0x0][0x388] ;  /* 0x0000e200ff027b82 */ /* 0x000e240000000a00 */
[----:B0-----:R-:W2:Y:S02]  /*03d0*/  LDG.E.U8 R4, desc[UR4][R2.64+0x220000] ;  /* 0x2200000402047981 */ /* 0x001ea4000c1e1100 */
[----:B--2---:R-:W-:-:S05]  /*03e0*/  VIADD R5, R4, 0x69 ;  /* 0x0000006904057836 */ /* 0x004fca0000000000 */
[----:B------:R3:W-:Y:S02]  /*03f0*/  STG.E.U8 desc[UR4][R2.64+0x220000], R5 ;  /* 0x2200000502007986 */ /* 0x0007e4000c101104 */
.L_x_2:
[----:B01234-:R-:W-:-:S07]  /*0400*/  CS2R R2, SR_CLOCKLO ;  /* 0x0000000000027805 */ /* 0x01ffce0000015000 */
.L_x_4:
[----:B------:R-:W-:-:S06]  /*0410*/  CS2R R4, SR_CLOCKLO ;  /* 0x0000000000047805 */ /* 0x000fcc0000015000 */
[----:B------:R-:W-:Y:S02]  /*0420*/  IADD3 R7, P1, PT, -R2, R4, RZ ;  /* 0x0000000402077210 */ /* 0x000fe40007f3e1ff */
[----:B------:R-:W-:Y:S02]  /*0430*/  ISETP.GT.U32.AND P0, PT, R4, R2, PT ;  /* 0x000000020400720c */ /* 0x000fe40003f04070 */
[----:B------:R-:W-:Y:S01]  /*0440*/  IADD3 R4, P2, PT, R7, -0x1, RZ ;  /* 0xffffffff07047810 */ /* 0x000fe20007f5e0ff */
[C---:B------:R-:W-:Y:S01]  /*0450*/  IMAD.X R6, R5.reuse, 0x1, ~R3, P1 ;  /* 0x0000000105067824 */ /* 0x040fe200008e0e03 */
[----:B------:R-:W-:-:S03]  /*0460*/  ISETP.GT.AND.EX P0, PT, R5, R3, PT, P0 ;  /* 0x000000030500720c */ /* 0x000fc60003f04300 */
[----:B------:R-:W-:Y:S01]  /*0470*/  IMAD.X R5, RZ, RZ, R6, P2 ;  /* 0x000000ffff057224 */ /* 0x000fe200010e0606 */
[----:B------:R-:W-:-:S04]  /*0480*/  SEL R4, R7, R4, P0 ;  /* 0x0000000407047207 */ /* 0x000fc80000000000 */
[----:B------:R-:W-:Y:S02]  /*0490*/  ISETP.GE.U32.AND P1, PT, R4, 0x3e8, PT ;  /* 0x000003e80400780c */ /* 0x000fe40003f26070 */
[----:B------:R-:W-:-:S04]  /*04a0*/  SEL R4, R6, R5, P0 ;  /* 0x0000000506047207 */ /* 0x000fc80000000000 */
[----:B------:R-:W-:-:S13]  /*04b0*/  ISETP.GE.AND.EX P0, PT, R4, RZ, PT, P1 ;  /* 0x000000ff0400720c */ /* 0x000fda0003f06310 */
[----:B------:R-:W-:Y:S05]  /*04c0*/  @!P0 BRA `(.L_x_4) ;  /* 0xfffffffc00d08947 */ /* 0x000fea000383ffff */
[----:B------:R-:W-:-:S05]  /*04d0*/  VIADD R0, R0, 0x1 ;  /* 0x0000000100007836 */ /* 0x000fca0000000000 */
[----:B------:R-:W-:-:S13]  /*04e0*/  ISETP.NE.AND P0, PT, R0, 0x9, PT ;  /* 0x000000090000780c */ /* 0x000fda0003f05270 */
[----:B------:R-:W-:Y:S05]  /*04f0*/  @P0 BRA `(.L_x_5) ;  /* 0xfffffff800ec0947 */ /* 0x000fea000383ffff */
[----:B------:R-:W-:Y:S05]  /*0500*/  EXIT ;  /* 0x000000000000794d */ /* 0x000fea0003800000 */
.L_x_6:
[----:B------:R-:W-:-:S00]  /*0510*/  BRA `(.L_x_6) ;  /* 0xfffffffc00fc7947 */ /* 0x000fc0000383ffff */
[----:B------:R-:W-:-:S00]  /*0520*/  NOP ;  /* 0x0000000000007918 */ /* 0x000fc00000000000 */
        /* <DEDUP_REMOVED lines=13> */
.L_x_11:


//--------------------- .nv.shared.reserved.0     --------------------------
	.section	.nv.shared.reserved.0,"aw",@nobits
	.weak		__nv_reservedSMEM_offset_0_alias
	.size		__nv_reservedSMEM_offset_0_alias, 0, 64
	.other		__nv_reservedSMEM_offset_0_alias,@"STO_CUDA_RESERVED_SHARED STV_DEFAULT"
__nv_reservedSMEM_offset_0_alias:
	.zero		0
	.zero		64


//--------------------- .nv.constant0._Z13getHWPrefetchiPci --------------------------
	.section	.nv.constant0._Z13getHWPrefetchiPci,"a",@progbits
	.sectionflags	@""
	.align	4
.nv.constant0._Z13getHWPrefetchiPci:
	.zero		916


//--------------------- SYMBOLS --------------------------

	.type		.nv.reservedSmem.offset0,@object
	.size		.nv.reservedSmem.offset0,0x4
